//
// Generated by NVIDIA NVVM Compiler
//
// Compiler Build ID: CL-36424714
// Cuda compilation tools, release 13.0, V13.0.88
// Based on NVVM 20.0.0
//

.version 9.0
.target sm_100
.address_size 64

	// .globl	_Z6filterPfifS_Pi

.visible .entry _Z6filterPfifS_Pi(
	.param .u64 .ptr .align 1 _Z6filterPfifS_Pi_param_0,
	.param .u32 _Z6filterPfifS_Pi_param_1,
	.param .f32 _Z6filterPfifS_Pi_param_2,
	.param .u64 .ptr .align 1 _Z6filterPfifS_Pi_param_3,
	.param .u64 .ptr .align 1 _Z6filterPfifS_Pi_param_4
)
{
	.reg .pred 	%p<3>;
	.reg .b32 	%r<6>;
	.reg .b32 	%f<4>;
	.reg .b64 	%rd<13>;

	ld.param.u64 	%rd2, [_Z6filterPfifS_Pi_param_0];
	ld.param.s32 	%rd5, [_Z6filterPfifS_Pi_param_1];
	ld.param.f32 	%f2, [_Z6filterPfifS_Pi_param_2];
	ld.param.u64 	%rd3, [_Z6filterPfifS_Pi_param_3];
	ld.param.u64 	%rd4, [_Z6filterPfifS_Pi_param_4];
	mov.u32 	%r1, %ctaid.x;
	mov.u32 	%r2, %ntid.x;
	mov.u32 	%r3, %tid.x;
	mad.lo.s32 	%r4, %r1, %r2, %r3;
	cvt.u64.u32 	%rd1, %r4;
	setp.ge.u64 	%p1, %rd1, %rd5;
	@%p1 bra 	$L__BB0_3;
	cvta.to.global.u64 	%rd6, %rd2;
	shl.b64 	%rd7, %rd1, 2;
	add.s64 	%rd8, %rd6, %rd7;
	ld.global.f32 	%f1, [%rd8];
	abs.f32 	%f3, %f1;
	setp.ge.f32 	%p2, %f3, %f2;
	@%p2 bra 	$L__BB0_3;
	cvta.to.global.u64 	%rd9, %rd4;
	atom.global.add.u32 	%r5, [%rd9], 1;
	cvta.to.global.u64 	%rd10, %rd3;
	mul.wide.s32 	%rd11, %r5, 4;
	add.s64 	%rd12, %rd10, %rd11;
	st.global.f32 	[%rd12], %f1;
$L__BB0_3:
	ret;

}


// ===== COMPILED SASS (sm_100) =====

	.target	sm_100

	.elftype	@"ET_EXEC"


//--------------------- .note.nv.tkinfo           --------------------------
	.section	.note.nv.tkinfo,"",@"SHT_NOTE"
	.sectionflags	@"SHF_NOTE_NV_TKINFO"
	.tkinfo
        /*0018*/ 	.word	0x00000002
        /*0030*/ 	.string	""
        /*0030*/ 	.string	"ptxas"
        /*0030*/ 	.string	"Cuda compilation tools, release 13.0, V13.0.88"
        /*0030*/ 	.string	"Build cuda_13.0.r13.0/compiler.36424714_0"
        /*0030*/ 	.string	"-arch sm_100 -m 64 "



//--------------------- .note.nv.cuinfo           --------------------------
	.section	.note.nv.cuinfo,"",@"SHT_NOTE"
	.sectionflags	@"SHF_NOTE_NV_CUINFO"
        /*0018*/ 	.short	0x0002
        /*001a*/ 	.short	0x0064
        /*001c*/ 	.short	0x0082
	.zero		2


//--------------------- .nv.info                  --------------------------
	.section	.nv.info,"",@"SHT_CUDA_INFO"
	.align	4


	//----- nvinfo : EIATTR_REGCOUNT
	.align		4
        /*0000*/ 	.byte	0x04, 0x2f
        /*0002*/ 	.short	(.L_1 - .L_0)
	.align		4
.L_0:
        /*0004*/ 	.word	index@(_Z6filterPfifS_Pi)
        /*0008*/ 	.word	0x0000000e


	//----- nvinfo : EIATTR_FRAME_SIZE
	.align		4
.L_1:
        /*000c*/ 	.byte	0x04, 0x11
        /*000e*/ 	.short	(.L_3 - .L_2)
	.align		4
.L_2:
        /*0010*/ 	.word	index@(_Z6filterPfifS_Pi)
        /*0014*/ 	.word	0x00000000


	//----- nvinfo : EIATTR_MIN_STACK_SIZE
	.align		4
.L_3:
        /*0018*/ 	.byte	0x04, 0x12
        /*001a*/ 	.short	(.L_5 - .L_4)
	.align		4
.L_4:
        /*001c*/ 	.word	index@(_Z6filterPfifS_Pi)
        /*0020*/ 	.word	0x00000000
.L_5:


//--------------------- .nv.compat                --------------------------
	.section	.nv.compat,"",@"SHT_CUDA_COMPAT_INFO"
	.align	4
        /*0000*/ 	.byte	0x02, 0x09, 0x00, 0x00, 0x02, 0x02, 0x01, 0x00, 0x02, 0x05, 0x05, 0x00, 0x03, 0x07, 0x01, 0x01
        /*0010*/ 	.byte	0x02, 0x03, 0x00, 0x00, 0x02, 0x06, 0x01, 0x00, 0x04, 0x0b, 0x08, 0x00, 0x09, 0x00, 0x00, 0x00
        /*0020*/ 	.byte	0x00, 0x00, 0x00, 0x00


//--------------------- .nv.info._Z6filterPfifS_Pi --------------------------
	.section	.nv.info._Z6filterPfifS_Pi,"",@"SHT_CUDA_INFO"
	.sectionflags	@""
	.align	4


	//----- nvinfo : EIATTR_CUDA_API_VERSION
	.align		4
        /*0000*/ 	.byte	0x04, 0x37
        /*0002*/ 	.short	(.L_7 - .L_6)
.L_6:
        /*0004*/ 	.word	0x00000082


	//----- nvinfo : EIATTR_KPARAM_INFO
	.align		4
.L_7:
        /*0008*/ 	.byte	0x04, 0x17
        /*000a*/ 	.short	(.L_9 - .L_8)
.L_8:
        /*000c*/ 	.word	0x00000000
        /*0010*/ 	.short	0x0004
        /*0012*/ 	.short	0x0018
        /*0014*/ 	.byte	0x00, 0xf5, 0x21, 0x00


	//----- nvinfo : EIATTR_KPARAM_INFO
	.align		4
.L_9:
        /*0018*/ 	.byte	0x04, 0x17
        /*001a*/ 	.short	(.L_11 - .L_10)
.L_10:
        /*001c*/ 	.word	0x00000000
        /*0020*/ 	.short	0x0003
        /*0022*/ 	.short	0x0010
        /*0024*/ 	.byte	0x00, 0xf5, 0x21, 0x00


	//----- nvinfo : EIATTR_KPARAM_INFO
	.align		4
.L_11:
        /*0028*/ 	.byte	0x04, 0x17
        /*002a*/ 	.short	(.L_13 - .L_12)
.L_12:
        /*002c*/ 	.word	0x00000000
        /*0030*/ 	.short	0x0002
        /*0032*/ 	.short	0x000c
        /*0034*/ 	.byte	0x00, 0xf0, 0x11, 0x00


	//----- nvinfo : EIATTR_KPARAM_INFO
	.align		4
.L_13:
        /*0038*/ 	.byte	0x04, 0x17
        /*003a*/ 	.short	(.L_15 - .L_14)
.L_14:
        /*003c*/ 	.word	0x00000000
        /*0040*/ 	.short	0x0001
        /*0042*/ 	.short	0x0008
        /*0044*/ 	.byte	0x00, 0xf0, 0x11, 0x00


	//----- nvinfo : EIATTR_KPARAM_INFO
	.align		4
.L_15:
        /*0048*/ 	.byte	0x04, 0x17
        /*004a*/ 	.short	(.L_17 - .L_16)
.L_16:
        /*004c*/ 	.word	0x00000000
        /*0050*/ 	.short	0x0000
        /*0052*/ 	.short	0x0000
        /*0054*/ 	.byte	0x00, 0xf5, 0x21, 0x00


	//----- nvinfo : EIATTR_SPARSE_MMA_MASK
	.align		4
.L_17:
        /*0058*/ 	.byte	0x03, 0x50
        /*005a*/ 	.short	0x0000


	//----- nvinfo : EIATTR_MAXREG_COUNT
	.align		4
        /*005c*/ 	.byte	0x03, 0x1b
        /*005e*/ 	.short	0x00ff


	//----- nvinfo : EIATTR_MERCURY_ISA_VERSION
	.align		4
        /*0060*/ 	.byte	0x03, 0x5f
        /*0062*/ 	.short	0x0101


	//----- nvinfo : EIATTR_INT_WARP_WIDE_INSTR_OFFSETS
	.align		4
        /*0064*/ 	.byte	0x04, 0x31
        /*0066*/ 	.short	(.L_19 - .L_18)


	//   ....[0]....
.L_18:
        /*0068*/ 	.word	0x00000130


	//   ....[1]....
        /*006c*/ 	.word	0x000001d0


	//----- nvinfo : EIATTR_VRC_CTA_INIT_COUNT
	.align		4
.L_19:
        /*0070*/ 	.byte	0x02, 0x4a
	.zero		1
	.zero		1


	//----- nvinfo : EIATTR_EXIT_INSTR_OFFSETS
	.align		4
        /*0074*/ 	.byte	0x04, 0x1c
        /*0076*/ 	.short	(.L_21 - .L_20)


	//   ....[0]....
.L_20:
        /*0078*/ 	.word	0x00000090


	//   ....[1]....
        /*007c*/ 	.word	0x00000110


	//   ....[2]....
        /*0080*/ 	.word	0x00000210


	//----- nvinfo : EIATTR_CBANK_PARAM_SIZE
	.align		4
.L_21:
        /*0084*/ 	.byte	0x03, 0x19
        /*0086*/ 	.short	0x0020


	//----- nvinfo : EIATTR_PARAM_CBANK
	.align		4
        /*0088*/ 	.byte	0x04, 0x0a
        /*008a*/ 	.short	(.L_23 - .L_22)
	.align		4
.L_22:
        /*008c*/ 	.word	index@(.nv.constant0._Z6filterPfifS_Pi)
        /*0090*/ 	.short	0x0380
        /*0092*/ 	.short	0x0020


	//----- nvinfo : EIATTR_SW_WAR
	.align		4
.L_23:
        /*0094*/ 	.byte	0x04, 0x36
        /*0096*/ 	.short	(.L_25 - .L_24)
.L_24:
        /*0098*/ 	.word	0x00000008
.L_25:


//--------------------- .nv.callgraph             --------------------------
	.section	.nv.callgraph,"",@"SHT_CUDA_CALLGRAPH"
	.align	4
	.sectionentsize	8
	.align		4
        /*0000*/ 	.word	0x00000000
	.align		4
        /*0004*/ 	.word	0xffffffff
	.align		4
        /*0008*/ 	.word	0x00000000
	.align		4
        /*000c*/ 	.word	0xfffffffe
	.align		4
        /*0010*/ 	.word	0x00000000
	.align		4
        /*0014*/ 	.word	0xfffffffd
	.align		4
        /*0018*/ 	.word	0x00000000
	.align		4
        /*001c*/ 	.word	0xfffffffc


//--------------------- .text._Z6filterPfifS_Pi   --------------------------
	.section	.text._Z6filterPfifS_Pi,"ax",@progbits
	.align	128
        .global         _Z6filterPfifS_Pi
        .type           _Z6filterPfifS_Pi,@function
        .size           _Z6filterPfifS_Pi,(.L_x_1 - _Z6filterPfifS_Pi)
        .other          _Z6filterPfifS_Pi,@"STO_CUDA_ENTRY STV_DEFAULT"
_Z6filterPfifS_Pi:
.text._Z6filterPfifS_Pi:
[----:B------:R-:W-:Y:S01]  /*0000*/  LDC R1, c[0x0][0x37c] ;  /* 0x0000df00ff017b82 */ /* 0x000fe20000000800 */
[----:B------:R-:W0:Y:S07]  /*0010*/  S2R R3, SR_TID.X ;  /* 0x0000000000037919 */ /* 0x000e2e0000002100 */
[----:B------:R-:W0:Y:S01]  /*0020*/  S2UR UR4, SR_CTAID.X ;  /* 0x00000000000479c3 */ /* 0x000e220000002500 */
[----:B------:R-:W1:Y:S07]  /*0030*/  LDCU UR5, c[0x0][0x388] ;  /* 0x00007100ff0577ac */ /* 0x000e6e0008000800 */
[----:B------:R-:W0:Y:S02]  /*0040*/  LDC R0, c[0x0][0x360] ;  /* 0x0000d800ff007b82 */ /* 0x000e240000000800 */
[----:B0-----:R-:W-:Y:S01]  /*0050*/  IMAD R0, R0, UR4, R3 ;  /* 0x0000000400007c24 */ /* 0x001fe2000f8e0203 */
[----:B-1----:R-:W-:-:S04]  /*0060*/  USHF.R.S32.HI UR4, URZ, 0x1f, UR5 ;  /* 0x0000001fff047899 */ /* 0x002fc80008011405 */
[----:B------:R-:W-:-:S04]  /*0070*/  ISETP.GE.U32.AND P0, PT, R0, UR5, PT ;  /* 0x0000000500007c0c */ /* 0x000fc8000bf06070 */
[----:B------:R-:W-:-:S13]  /*0080*/  ISETP.GE.U32.AND.EX P0, PT, RZ, UR4, PT, P0 ;  /* 0x00000004ff007c0c */ /* 0x000fda000bf06100 */
[----:B------:R-:W-:Y:S05]  /*0090*/  @P0 EXIT ;  /* 0x000000000000094d */ /* 0x000fea0003800000 */
[----:B------:R-:W0:Y:S01]  /*00a0*/  LDCU.64 UR6, c[0x0][0x380] ;  /* 0x00007000ff0677ac */ /* 0x000e220008000a00 */
[----:B------:R-:W1:Y:S01]  /*00b0*/  LDCU.64 UR4, c[0x0][0x358] ;  /* 0x00006b00ff0477ac */ /* 0x000e620008000a00 */
[C---:B0-----:R-:W-:Y:S01]  /*00c0*/  LEA R2, P0, R0.reuse, UR6, 0x2 ;  /* 0x0000000600027c11 */ /* 0x041fe2000f8010ff */
[----:B------:R-:W0:Y:S03]  /*00d0*/  LDCU UR6, c[0x0][0x38c] ;  /* 0x00007180ff0677ac */ /* 0x000e260008000800 */
[----:B------:R-:W-:-:S05]  /*00e0*/  LEA.HI.X R3, R0, UR7, RZ, 0x2, P0 ;  /* 0x0000000700037c11 */ /* 0x000fca00080f14ff */
[----:B-1----:R-:W0:Y:S02]  /*00f0*/  LDG.E R7, desc[UR4][R2.64] ;  /* 0x0000000402077981 */ /* 0x002e24000c1e1900 */
[----:B0-----:R-:W-:-:S13]  /*0100*/  FSETP.GE.AND P0, PT, |R7|, UR6, PT ;  /* 0x0000000607007c0b */ /* 0x001fda000bf06200 */
[----:B------:R-:W-:Y:S05]  /*0110*/  @P0 EXIT ;  /* 0x000000000000094d */ /* 0x000fea0003800000 */
[----:B------:R-:W0:Y:S01]  /*0120*/  S2R R5, SR_LANEID ;  /* 0x0000000000057919 */ /* 0x000e220000000000 */
[----:B------:R-:W-:Y:S01]  /*0130*/  VOTEU.ANY UR6, UPT, PT ;  /* 0x0000000000067886 */ /* 0x000fe200038e0100 */
[----:B------:R-:W1:Y:S01]  /*0140*/  LDC.64 R2, c[0x0][0x398] ;  /* 0x0000e600ff027b82 */ /* 0x000e620000000a00 */
[----:B------:R-:W0:Y:S08]  /*0150*/  FLO.U32 R0, UR6 ;  /* 0x0000000600007d00 */ /* 0x000e3000080e0000 */
[----:B------:R-:W1:Y:S01]  /*0160*/  POPC R11, UR6 ;  /* 0x00000006000b7d09 */ /* 0x000e620008000000 */
[----:B0-----:R-:W-:Y:S01]  /*0170*/  ISETP.EQ.U32.AND P0, PT, R0, R5, PT ;  /* 0x000000050000720c */ /* 0x001fe20003f02070 */
[----:B------:R-:W0:Y:S01]  /*0180*/  S2R R6, SR_LTMASK ;  /* 0x0000000000067919 */ /* 0x000e220000003900 */
[----:B------:R-:W2:Y:S11]  /*0190*/  LDC.64 R4, c[0x0][0x390] ;  /* 0x0000e400ff047b82 */ /* 0x000eb60000000a00 */
[----:B-1----:R-:W3:Y:S01]  /*01a0*/  @P0 ATOMG.E.ADD.STRONG.GPU PT, R3, desc[UR4][R2.64], R11 ;  /* 0x8000000b020309a8 */ /* 0x002ee200081ef104 */
[----:B0-----:R-:W-:-:S06]  /*01b0*/  LOP3.LUT R6, R6, UR6, RZ, 0xc0, !PT ;  /* 0x0000000606067c12 */ /* 0x001fcc000f8ec0ff */
[----:B------:R-:W0:Y:S01]  /*01c0*/  POPC R6, R6 ;  /* 0x0000000600067309 */ /* 0x000e220000000000 */
[----:B---3--:R-:W0:Y:S02]  /*01d0*/  SHFL.IDX PT, R9, R3, R0, 0x1f ;  /* 0x00001f0003097589 */ /* 0x008e2400000e0000 */
[----:B0-----:R-:W-:-:S04]  /*01e0*/  IMAD.IADD R9, R9, 0x1, R6 ;  /* 0x0000000109097824 */ /* 0x001fc800078e0206 */
[----:B--2---:R-:W-:-:S05]  /*01f0*/  IMAD.WIDE R4, R9, 0x4, R4 ;  /* 0x0000000409047825 */ /* 0x004fca00078e0204 */
[----:B------:R-:W-:Y:S01]  /*0200*/  STG.E desc[UR4][R4.64], R7 ;  /* 0x0000000704007986 */ /* 0x000fe2000c101904 */
[----:B------:R-:W-:Y:S05]  /*0210*/  EXIT ;  /* 0x000000000000794d */ /* 0x000fea0003800000 */
.L_x_0:
[----:B------:R-:W-:-:S00]  /*0220*/  BRA `(.L_x_0) ;  /* 0xfffffffc00fc7947 */ /* 0x000fc0000383ffff */
[----:B------:R-:W-:-:S00]  /*0230*/  NOP ;  /* 0x0000000000007918 */ /* 0x000fc00000000000 */
        /* <DEDUP_REMOVED lines=12> */
.L_x_1:


//--------------------- .nv.shared.reserved.0     --------------------------
	.section	.nv.shared.reserved.0,"aw",@nobits
	.weak		__nv_reservedSMEM_offset_0_alias
	.size		__nv_reservedSMEM_offset_0_alias, 0, 64
	.other		__nv_reservedSMEM_offset_0_alias,@"STO_CUDA_RESERVED_SHARED STV_DEFAULT"
__nv_reservedSMEM_offset_0_alias:
	.zero		0
	.zero		64


//--------------------- .nv.constant0._Z6filterPfifS_Pi --------------------------
	.section	.nv.constant0._Z6filterPfifS_Pi,"a",@progbits
	.sectionflags	@""
	.align	4
.nv.constant0._Z6filterPfifS_Pi:
	.zero		928


//--------------------- SYMBOLS --------------------------

	.type		.nv.reservedSmem.offset0,@object
	.size		.nv.reservedSmem.offset0,0x4
